//
// Generated by NVIDIA NVVM Compiler
//
// Compiler Build ID: CL-36424714
// Cuda compilation tools, release 13.0, V13.0.88
// Based on NVVM 20.0.0
//

.version 9.0
.target sm_100
.address_size 64

	// .globl	_Z10matrixMultPfS_S_

.visible .entry _Z10matrixMultPfS_S_(
	.param .u64 .ptr .align 1 _Z10matrixMultPfS_S__param_0,
	.param .u64 .ptr .align 1 _Z10matrixMultPfS_S__param_1,
	.param .u64 .ptr .align 1 _Z10matrixMultPfS_S__param_2
)
{
	.reg .b32 	%r<11>;
	.reg .b32 	%f<13>;
	.reg .b64 	%rd<13>;

	ld.param.u64 	%rd1, [_Z10matrixMultPfS_S__param_0];
	ld.param.u64 	%rd2, [_Z10matrixMultPfS_S__param_1];
	ld.param.u64 	%rd3, [_Z10matrixMultPfS_S__param_2];
	mov.u32 	%r1, %ctaid.y;
	mov.u32 	%r2, %ntid.y;
	mov.u32 	%r3, %tid.y;
	mad.lo.s32 	%r4, %r1, %r2, %r3;
	mov.u32 	%r5, %ctaid.x;
	mov.u32 	%r6, %ntid.x;
	mov.u32 	%r7, %tid.x;
	mad.lo.s32 	%r8, %r5, %r6, %r7;
	shl.b32 	%r9, %r4, 2;
	cvta.to.global.u64 	%rd4, %rd1;
	cvta.to.global.u64 	%rd5, %rd2;
	mul.wide.u32 	%rd6, %r9, 4;
	add.s64 	%rd7, %rd4, %rd6;
	ld.global.f32 	%f1, [%rd7];
	mul.wide.s32 	%rd8, %r8, 4;
	add.s64 	%rd9, %rd5, %rd8;
	ld.global.f32 	%f2, [%rd9];
	fma.rn.f32 	%f3, %f1, %f2, 0f00000000;
	ld.global.f32 	%f4, [%rd7+4];
	ld.global.f32 	%f5, [%rd9+16];
	fma.rn.f32 	%f6, %f4, %f5, %f3;
	ld.global.f32 	%f7, [%rd7+8];
	ld.global.f32 	%f8, [%rd9+32];
	fma.rn.f32 	%f9, %f7, %f8, %f6;
	ld.global.f32 	%f10, [%rd7+12];
	ld.global.f32 	%f11, [%rd9+48];
	fma.rn.f32 	%f12, %f10, %f11, %f9;
	cvta.to.global.u64 	%rd10, %rd3;
	add.s32 	%r10, %r9, %r8;
	mul.wide.s32 	%rd11, %r10, 4;
	add.s64 	%rd12, %rd10, %rd11;
	st.global.f32 	[%rd12], %f12;
	ret;

}


// ===== COMPILED SASS (sm_100) =====

	.target	sm_100

	.elftype	@"ET_EXEC"


//--------------------- .note.nv.tkinfo           --------------------------
	.section	.note.nv.tkinfo,"",@"SHT_NOTE"
	.sectionflags	@"SHF_NOTE_NV_TKINFO"
	.tkinfo
        /*0018*/ 	.word	0x00000002
        /*0030*/ 	.string	""
        /*0030*/ 	.string	"ptxas"
        /*0030*/ 	.string	"Cuda compilation tools, release 13.0, V13.0.88"
        /*0030*/ 	.string	"Build cuda_13.0.r13.0/compiler.36424714_0"
        /*0030*/ 	.string	"-arch sm_100 -m 64 "



//--------------------- .note.nv.cuinfo           --------------------------
	.section	.note.nv.cuinfo,"",@"SHT_NOTE"
	.sectionflags	@"SHF_NOTE_NV_CUINFO"
        /*0018*/ 	.short	0x0002
        /*001a*/ 	.short	0x0064
        /*001c*/ 	.short	0x0082
	.zero		2


//--------------------- .nv.info                  --------------------------
	.section	.nv.info,"",@"SHT_CUDA_INFO"
	.align	4


	//----- nvinfo : EIATTR_REGCOUNT
	.align		4
        /*0000*/ 	.byte	0x04, 0x2f
        /*0002*/ 	.short	(.L_1 - .L_0)
	.align		4
.L_0:
        /*0004*/ 	.word	index@(_Z10matrixMultPfS_S_)
        /*0008*/ 	.word	0x00000014


	//----- nvinfo : EIATTR_FRAME_SIZE
	.align		4
.L_1:
        /*000c*/ 	.byte	0x04, 0x11
        /*000e*/ 	.short	(.L_3 - .L_2)
	.align		4
.L_2:
        /*0010*/ 	.word	index@(_Z10matrixMultPfS_S_)
        /*0014*/ 	.word	0x00000000


	//----- nvinfo : EIATTR_MIN_STACK_SIZE
	.align		4
.L_3:
        /*0018*/ 	.byte	0x04, 0x12
        /*001a*/ 	.short	(.L_5 - .L_4)
	.align		4
.L_4:
        /*001c*/ 	.word	index@(_Z10matrixMultPfS_S_)
        /*0020*/ 	.word	0x00000000
.L_5:


//--------------------- .nv.compat                --------------------------
	.section	.nv.compat,"",@"SHT_CUDA_COMPAT_INFO"
	.align	4
        /*0000*/ 	.byte	0x02, 0x09, 0x00, 0x00, 0x02, 0x02, 0x01, 0x00, 0x02, 0x05, 0x05, 0x00, 0x03, 0x07, 0x01, 0x01
        /*0010*/ 	.byte	0x02, 0x03, 0x00, 0x00, 0x02, 0x06, 0x01, 0x00, 0x04, 0x0b, 0x08, 0x00, 0x09, 0x00, 0x00, 0x00
        /*0020*/ 	.byte	0x00, 0x00, 0x00, 0x00


//--------------------- .nv.info._Z10matrixMultPfS_S_ --------------------------
	.section	.nv.info._Z10matrixMultPfS_S_,"",@"SHT_CUDA_INFO"
	.sectionflags	@""
	.align	4


	//----- nvinfo : EIATTR_CUDA_API_VERSION
	.align		4
        /*0000*/ 	.byte	0x04, 0x37
        /*0002*/ 	.short	(.L_7 - .L_6)
.L_6:
        /*0004*/ 	.word	0x00000082


	//----- nvinfo : EIATTR_KPARAM_INFO
	.align		4
.L_7:
        /*0008*/ 	.byte	0x04, 0x17
        /*000a*/ 	.short	(.L_9 - .L_8)
.L_8:
        /*000c*/ 	.word	0x00000000
        /*0010*/ 	.short	0x0002
        /*0012*/ 	.short	0x0010
        /*0014*/ 	.byte	0x00, 0xf5, 0x21, 0x00


	//----- nvinfo : EIATTR_KPARAM_INFO
	.align		4
.L_9:
        /*0018*/ 	.byte	0x04, 0x17
        /*001a*/ 	.short	(.L_11 - .L_10)
.L_10:
        /*001c*/ 	.word	0x00000000
        /*0020*/ 	.short	0x0001
        /*0022*/ 	.short	0x0008
        /*0024*/ 	.byte	0x00, 0xf5, 0x21, 0x00


	//----- nvinfo : EIATTR_KPARAM_INFO
	.align		4
.L_11:
        /*0028*/ 	.byte	0x04, 0x17
        /*002a*/ 	.short	(.L_13 - .L_12)
.L_12:
        /*002c*/ 	.word	0x00000000
        /*0030*/ 	.short	0x0000
        /*0032*/ 	.short	0x0000
        /*0034*/ 	.byte	0x00, 0xf5, 0x21, 0x00


	//----- nvinfo : EIATTR_SPARSE_MMA_MASK
	.align		4
.L_13:
        /*0038*/ 	.byte	0x03, 0x50
        /*003a*/ 	.short	0x0000


	//----- nvinfo : EIATTR_MAXREG_COUNT
	.align		4
        /*003c*/ 	.byte	0x03, 0x1b
        /*003e*/ 	.short	0x00ff


	//----- nvinfo : EIATTR_MERCURY_ISA_VERSION
	.align		4
        /*0040*/ 	.byte	0x03, 0x5f
        /*0042*/ 	.short	0x0101


	//----- nvinfo : EIATTR_VRC_CTA_INIT_COUNT
	.align		4
        /*0044*/ 	.byte	0x02, 0x4a
	.zero		1
	.zero		1


	//----- nvinfo : EIATTR_EXIT_INSTR_OFFSETS
	.align		4
        /*0048*/ 	.byte	0x04, 0x1c
        /*004a*/ 	.short	(.L_15 - .L_14)


	//   ....[0]....
.L_14:
        /*004c*/ 	.word	0x000001f0


	//----- nvinfo : EIATTR_CBANK_PARAM_SIZE
	.align		4
.L_15:
        /*0050*/ 	.byte	0x03, 0x19
        /*0052*/ 	.short	0x0018


	//----- nvinfo : EIATTR_PARAM_CBANK
	.align		4
        /*0054*/ 	.byte	0x04, 0x0a
        /*0056*/ 	.short	(.L_17 - .L_16)
	.align		4
.L_16:
        /*0058*/ 	.word	index@(.nv.constant0._Z10matrixMultPfS_S_)
        /*005c*/ 	.short	0x0380
        /*005e*/ 	.short	0x0018


	//----- nvinfo : EIATTR_SW_WAR
	.align		4
.L_17:
        /*0060*/ 	.byte	0x04, 0x36
        /*0062*/ 	.short	(.L_19 - .L_18)
.L_18:
        /*0064*/ 	.word	0x00000008
.L_19:


//--------------------- .nv.callgraph             --------------------------
	.section	.nv.callgraph,"",@"SHT_CUDA_CALLGRAPH"
	.align	4
	.sectionentsize	8
	.align		4
        /*0000*/ 	.word	0x00000000
	.align		4
        /*0004*/ 	.word	0xffffffff
	.align		4
        /*0008*/ 	.word	0x00000000
	.align		4
        /*000c*/ 	.word	0xfffffffe
	.align		4
        /*0010*/ 	.word	0x00000000
	.align		4
        /*0014*/ 	.word	0xfffffffd
	.align		4
        /*0018*/ 	.word	0x00000000
	.align		4
        /*001c*/ 	.word	0xfffffffc


//--------------------- .text._Z10matrixMultPfS_S_ --------------------------
	.section	.text._Z10matrixMultPfS_S_,"ax",@progbits
	.align	128
        .global         _Z10matrixMultPfS_S_
        .type           _Z10matrixMultPfS_S_,@function
        .size           _Z10matrixMultPfS_S_,(.L_x_1 - _Z10matrixMultPfS_S_)
        .other          _Z10matrixMultPfS_S_,@"STO_CUDA_ENTRY STV_DEFAULT"
_Z10matrixMultPfS_S_:
.text._Z10matrixMultPfS_S_:
[----:B------:R-:W-:Y:S01]  /*0000*/  LDC R1, c[0x0][0x37c] ;  /* 0x0000df00ff017b82 */ /* 0x000fe20000000800 */
[----:B------:R-:W0:Y:S07]  /*0010*/  S2R R3, SR_TID.Y ;  /* 0x0000000000037919 */ /* 0x000e2e0000002200 */
[----:B------:R-:W0:Y:S01]  /*0020*/  S2UR UR6, SR_CTAID.Y ;  /* 0x00000000000679c3 */ /* 0x000e220000002600 */
[----:B------:R-:W1:Y:S01]  /*0030*/  LDCU.64 UR4, c[0x0][0x358] ;  /* 0x00006b00ff0477ac */ /* 0x000e620008000a00 */
[----:B------:R-:W2:Y:S06]  /*0040*/  S2R R2, SR_TID.X ;  /* 0x0000000000027919 */ /* 0x000eac0000002100 */
[----:B------:R-:W0:Y:S08]  /*0050*/  LDC R0, c[0x0][0x364] ;  /* 0x0000d900ff007b82 */ /* 0x000e300000000800 */
[----:B------:R-:W2:Y:S08]  /*0060*/  S2UR UR7, SR_CTAID.X ;  /* 0x00000000000779c3 */ /* 0x000eb00000002500 */
[----:B------:R-:W2:Y:S08]  /*0070*/  LDC R9, c[0x0][0x360] ;  /* 0x0000d800ff097b82 */ /* 0x000eb00000000800 */
[----:B------:R-:W3:Y:S01]  /*0080*/  LDC.64 R4, c[0x0][0x380] ;  /* 0x0000e000ff047b82 */ /* 0x000ee20000000a00 */
[----:B0-----:R-:W-:-:S05]  /*0090*/  IMAD R0, R0, UR6, R3 ;  /* 0x0000000600007c24 */ /* 0x001fca000f8e0203 */
[----:B------:R-:W-:Y:S02]  /*00a0*/  SHF.L.U32 R8, R0, 0x2, RZ ;  /* 0x0000000200087819 */ /* 0x000fe400000006ff */
[----:B------:R-:W0:Y:S01]  /*00b0*/  LDC.64 R6, c[0x0][0x388] ;  /* 0x0000e200ff067b82 */ /* 0x000e220000000a00 */
[----:B--2---:R-:W-:-:S07]  /*00c0*/  IMAD R9, R9, UR7, R2 ;  /* 0x0000000709097c24 */ /* 0x004fce000f8e0202 */
[----:B------:R-:W2:Y:S01]  /*00d0*/  LDC.64 R2, c[0x0][0x390] ;  /* 0x0000e400ff027b82 */ /* 0x000ea20000000a00 */
[----:B---3--:R-:W-:-:S05]  /*00e0*/  IMAD.WIDE.U32 R4, R8, 0x4, R4 ;  /* 0x0000000408047825 */ /* 0x008fca00078e0004 */
[----:B-1----:R-:W3:Y:S01]  /*00f0*/  LDG.E R0, desc[UR4][R4.64] ;  /* 0x0000000404007981 */ /* 0x002ee2000c1e1900 */
[----:B0-----:R-:W-:-:S03]  /*0100*/  IMAD.WIDE R6, R9, 0x4, R6 ;  /* 0x0000000409067825 */ /* 0x001fc600078e0206 */
[----:B------:R-:W4:Y:S04]  /*0110*/  LDG.E R13, desc[UR4][R4.64+0x4] ;  /* 0x00000404040d7981 */ /* 0x000f28000c1e1900 */
[----:B------:R-:W3:Y:S04]  /*0120*/  LDG.E R11, desc[UR4][R6.64] ;  /* 0x00000004060b7981 */ /* 0x000ee8000c1e1900 */
[----:B------:R-:W4:Y:S04]  /*0130*/  LDG.E R10, desc[UR4][R6.64+0x10] ;  /* 0x00001004060a7981 */ /* 0x000f28000c1e1900 */
[----:B------:R-:W5:Y:S04]  /*0140*/  LDG.E R15, desc[UR4][R4.64+0x8] ;  /* 0x00000804040f7981 */ /* 0x000f68000c1e1900 */
[----:B------:R-:W5:Y:S04]  /*0150*/  LDG.E R12, desc[UR4][R6.64+0x20] ;  /* 0x00002004060c7981 */ /* 0x000f68000c1e1900 */
[----:B------:R-:W5:Y:S04]  /*0160*/  LDG.E R17, desc[UR4][R4.64+0xc] ;  /* 0x00000c0404117981 */ /* 0x000f68000c1e1900 */
[----:B------:R-:W5:Y:S01]  /*0170*/  LDG.E R14, desc[UR4][R6.64+0x30] ;  /* 0x00003004060e7981 */ /* 0x000f62000c1e1900 */
[----:B------:R-:W-:-:S05]  /*0180*/  IADD3 R9, PT, PT, R9, R8, RZ ;  /* 0x0000000809097210 */ /* 0x000fca0007ffe0ff */
[----:B--2---:R-:W-:-:S04]  /*0190*/  IMAD.WIDE R2, R9, 0x4, R2 ;  /* 0x0000000409027825 */ /* 0x004fc800078e0202 */
[----:B---3--:R-:W-:-:S04]  /*01a0*/  FFMA R0, R0, R11, RZ ;  /* 0x0000000b00007223 */ /* 0x008fc800000000ff */
[----:B----4-:R-:W-:-:S04]  /*01b0*/  FFMA R0, R13, R10, R0 ;  /* 0x0000000a0d007223 */ /* 0x010fc80000000000 */
[----:B-----5:R-:W-:-:S04]  /*01c0*/  FFMA R0, R15, R12, R0 ;  /* 0x0000000c0f007223 */ /* 0x020fc80000000000 */
[----:B------:R-:W-:-:S05]  /*01d0*/  FFMA R17, R17, R14, R0 ;  /* 0x0000000e11117223 */ /* 0x000fca0000000000 */
[----:B------:R-:W-:Y:S01]  /*01e0*/  STG.E desc[UR4][R2.64], R17 ;  /* 0x0000001102007986 */ /* 0x000fe2000c101904 */
[----:B------:R-:W-:Y:S05]  /*01f0*/  EXIT ;  /* 0x000000000000794d */ /* 0x000fea0003800000 */
.L_x_0:
[----:B------:R-:W-:-:S00]  /*0200*/  BRA `(.L_x_0) ;  /* 0xfffffffc00fc7947 */ /* 0x000fc0000383ffff */
[----:B------:R-:W-:-:S00]  /*0210*/  NOP ;  /* 0x0000000000007918 */ /* 0x000fc00000000000 */
        /* <DEDUP_REMOVED lines=14> */
.L_x_1:


//--------------------- .nv.shared.reserved.0     --------------------------
	.section	.nv.shared.reserved.0,"aw",@nobits
	.weak		__nv_reservedSMEM_offset_0_alias
	.size		__nv_reservedSMEM_offset_0_alias, 0, 64
	.other		__nv_reservedSMEM_offset_0_alias,@"STO_CUDA_RESERVED_SHARED STV_DEFAULT"
__nv_reservedSMEM_offset_0_alias:
	.zero		0
	.zero		64


//--------------------- .nv.constant0._Z10matrixMultPfS_S_ --------------------------
	.section	.nv.constant0._Z10matrixMultPfS_S_,"a",@progbits
	.sectionflags	@""
	.align	4
.nv.constant0._Z10matrixMultPfS_S_:
	.zero		920


//--------------------- SYMBOLS --------------------------

	.type		.nv.reservedSmem.offset0,@object
	.size		.nv.reservedSmem.offset0,0x4
